//
// Generated by NVIDIA NVVM Compiler
//
// Compiler Build ID: CL-36424714
// Cuda compilation tools, release 13.0, V13.0.88
// Based on NVVM 20.0.0
//

.version 9.0
.target sm_100
.address_size 64

	// .globl	_Z24softmax_warp_shfl_kernelPKfPfii

.visible .entry _Z24softmax_warp_shfl_kernelPKfPfii(
	.param .u64 .ptr .align 1 _Z24softmax_warp_shfl_kernelPKfPfii_param_0,
	.param .u64 .ptr .align 1 _Z24softmax_warp_shfl_kernelPKfPfii_param_1,
	.param .u32 _Z24softmax_warp_shfl_kernelPKfPfii_param_2,
	.param .u32 _Z24softmax_warp_shfl_kernelPKfPfii_param_3
)
{
	.reg .pred 	%p<17>;
	.reg .b32 	%r<35>;
	.reg .b32 	%f<44>;
	.reg .b64 	%rd<14>;

	ld.param.u64 	%rd2, [_Z24softmax_warp_shfl_kernelPKfPfii_param_0];
	ld.param.u64 	%rd3, [_Z24softmax_warp_shfl_kernelPKfPfii_param_1];
	ld.param.u32 	%r6, [_Z24softmax_warp_shfl_kernelPKfPfii_param_2];
	ld.param.u32 	%r5, [_Z24softmax_warp_shfl_kernelPKfPfii_param_3];
	mov.u32 	%r7, %tid.x;
	shr.u32 	%r8, %r7, 5;
	and.b32  	%r1, %r7, 31;
	mov.u32 	%r9, %ctaid.x;
	shl.b32 	%r10, %r9, 2;
	add.s32 	%r2, %r10, %r8;
	setp.ge.s32 	%p1, %r2, %r6;
	@%p1 bra 	$L__BB0_7;
	mul.wide.s32 	%rd1, %r5, %r2;
	setp.ge.s32 	%p2, %r1, %r5;
	mov.f32 	%f42, 0fFF800000;
	@%p2 bra 	$L__BB0_3;
	cvt.u64.u32 	%rd4, %r1;
	add.s64 	%rd5, %rd1, %rd4;
	cvta.to.global.u64 	%rd6, %rd2;
	shl.b64 	%rd7, %rd5, 2;
	add.s64 	%rd8, %rd6, %rd7;
	ld.global.nc.f32 	%f42, [%rd8];
$L__BB0_3:
	setp.ge.s32 	%p3, %r1, %r5;
	mov.b32 	%r11, %f42;
	shfl.sync.bfly.b32	%r12|%p4, %r11, 16, 31, -1;
	mov.b32 	%f7, %r12;
	max.f32 	%f8, %f42, %f7;
	mov.b32 	%r13, %f8;
	shfl.sync.bfly.b32	%r14|%p5, %r13, 8, 31, -1;
	mov.b32 	%f9, %r14;
	max.f32 	%f10, %f8, %f9;
	mov.b32 	%r15, %f10;
	shfl.sync.bfly.b32	%r16|%p6, %r15, 4, 31, -1;
	mov.b32 	%f11, %r16;
	max.f32 	%f12, %f10, %f11;
	mov.b32 	%r17, %f12;
	shfl.sync.bfly.b32	%r18|%p7, %r17, 2, 31, -1;
	mov.b32 	%f13, %r18;
	max.f32 	%f14, %f12, %f13;
	mov.b32 	%r19, %f14;
	shfl.sync.bfly.b32	%r20|%p8, %r19, 1, 31, -1;
	mov.b32 	%f15, %r20;
	max.f32 	%f16, %f14, %f15;
	mov.b32 	%r21, %f16;
	shfl.sync.idx.b32	%r3|%p9, %r21, 0, 31, -1;
	mov.f32 	%f43, 0f00000000;
	@%p3 bra 	$L__BB0_5;
	mov.b32 	%f17, %r3;
	sub.f32 	%f18, %f42, %f17;
	fma.rn.f32 	%f19, %f18, 0f3BBB989D, 0f3F000000;
	cvt.sat.f32.f32 	%f20, %f19;
	mov.f32 	%f21, 0f4B400001;
	mov.f32 	%f22, 0f437C0000;
	fma.rm.f32 	%f23, %f20, %f22, %f21;
	add.f32 	%f24, %f23, 0fCB40007F;
	neg.f32 	%f25, %f24;
	fma.rn.f32 	%f26, %f18, 0f3FB8AA3B, %f25;
	fma.rn.f32 	%f27, %f18, 0f32A57060, %f26;
	mov.b32 	%r22, %f23;
	shl.b32 	%r23, %r22, 23;
	mov.b32 	%f28, %r23;
	ex2.approx.ftz.f32 	%f29, %f27;
	mul.f32 	%f43, %f29, %f28;
$L__BB0_5:
	setp.ge.s32 	%p10, %r1, %r5;
	mov.b32 	%r24, %f43;
	shfl.sync.bfly.b32	%r25|%p11, %r24, 16, 31, -1;
	mov.b32 	%f30, %r25;
	add.f32 	%f31, %f43, %f30;
	mov.b32 	%r26, %f31;
	shfl.sync.bfly.b32	%r27|%p12, %r26, 8, 31, -1;
	mov.b32 	%f32, %r27;
	add.f32 	%f33, %f31, %f32;
	mov.b32 	%r28, %f33;
	shfl.sync.bfly.b32	%r29|%p13, %r28, 4, 31, -1;
	mov.b32 	%f34, %r29;
	add.f32 	%f35, %f33, %f34;
	mov.b32 	%r30, %f35;
	shfl.sync.bfly.b32	%r31|%p14, %r30, 2, 31, -1;
	mov.b32 	%f36, %r31;
	add.f32 	%f37, %f35, %f36;
	mov.b32 	%r32, %f37;
	shfl.sync.bfly.b32	%r33|%p15, %r32, 1, 31, -1;
	mov.b32 	%f38, %r33;
	add.f32 	%f39, %f37, %f38;
	mov.b32 	%r34, %f39;
	shfl.sync.idx.b32	%r4|%p16, %r34, 0, 31, -1;
	@%p10 bra 	$L__BB0_7;
	mov.b32 	%f40, %r4;
	div.rn.f32 	%f41, %f43, %f40;
	cvt.u64.u32 	%rd9, %r1;
	add.s64 	%rd10, %rd1, %rd9;
	cvta.to.global.u64 	%rd11, %rd3;
	shl.b64 	%rd12, %rd10, 2;
	add.s64 	%rd13, %rd11, %rd12;
	st.global.f32 	[%rd13], %f41;
$L__BB0_7:
	ret;

}


// ===== COMPILED SASS (sm_100) =====

	.target	sm_100

	.elftype	@"ET_EXEC"


//--------------------- .note.nv.tkinfo           --------------------------
	.section	.note.nv.tkinfo,"",@"SHT_NOTE"
	.sectionflags	@"SHF_NOTE_NV_TKINFO"
	.tkinfo
        /*0018*/ 	.word	0x00000002
        /*0030*/ 	.string	""
        /*0030*/ 	.string	"ptxas"
        /*0030*/ 	.string	"Cuda compilation tools, release 13.0, V13.0.88"
        /*0030*/ 	.string	"Build cuda_13.0.r13.0/compiler.36424714_0"
        /*0030*/ 	.string	"-arch sm_100 -m 64 "



//--------------------- .note.nv.cuinfo           --------------------------
	.section	.note.nv.cuinfo,"",@"SHT_NOTE"
	.sectionflags	@"SHF_NOTE_NV_CUINFO"
        /*0018*/ 	.short	0x0002
        /*001a*/ 	.short	0x0064
        /*001c*/ 	.short	0x0082
	.zero		2


//--------------------- .nv.info                  --------------------------
	.section	.nv.info,"",@"SHT_CUDA_INFO"
	.align	4


	//----- nvinfo : EIATTR_REGCOUNT
	.align		4
        /*0000*/ 	.byte	0x04, 0x2f
        /*0002*/ 	.short	(.L_1 - .L_0)
	.align		4
.L_0:
        /*0004*/ 	.word	index@(_Z24softmax_warp_shfl_kernelPKfPfii)
        /*0008*/ 	.word	0x00000012


	//----- nvinfo : EIATTR_FRAME_SIZE
	.align		4
.L_1:
        /*000c*/ 	.byte	0x04, 0x11
        /*000e*/ 	.short	(.L_3 - .L_2)
	.align		4
.L_2:
        /*0010*/ 	.word	index@($__internal_0_$__cuda_sm3x_div_rn_noftz_f32_slowpath)
        /*0014*/ 	.word	0x00000000


	//----- nvinfo : EIATTR_FRAME_SIZE
	.align		4
.L_3:
        /*0018*/ 	.byte	0x04, 0x11
        /*001a*/ 	.short	(.L_5 - .L_4)
	.align		4
.L_4:
        /*001c*/ 	.word	index@(_Z24softmax_warp_shfl_kernelPKfPfii)
        /*0020*/ 	.word	0x00000000


	//----- nvinfo : EIATTR_MIN_STACK_SIZE
	.align		4
.L_5:
        /*0024*/ 	.byte	0x04, 0x12
        /*0026*/ 	.short	(.L_7 - .L_6)
	.align		4
.L_6:
        /*0028*/ 	.word	index@(_Z24softmax_warp_shfl_kernelPKfPfii)
        /*002c*/ 	.word	0x00000000
.L_7:


//--------------------- .nv.compat                --------------------------
	.section	.nv.compat,"",@"SHT_CUDA_COMPAT_INFO"
	.align	4
        /*0000*/ 	.byte	0x02, 0x09, 0x00, 0x00, 0x02, 0x02, 0x01, 0x00, 0x02, 0x05, 0x05, 0x00, 0x03, 0x07, 0x01, 0x01
        /*0010*/ 	.byte	0x02, 0x03, 0x00, 0x00, 0x02, 0x06, 0x01, 0x00, 0x04, 0x0b, 0x08, 0x00, 0x01, 0x00, 0x00, 0x00
        /*0020*/ 	.byte	0x00, 0x00, 0x00, 0x00


//--------------------- .nv.info._Z24softmax_warp_shfl_kernelPKfPfii --------------------------
	.section	.nv.info._Z24softmax_warp_shfl_kernelPKfPfii,"",@"SHT_CUDA_INFO"
	.sectionflags	@""
	.align	4


	//----- nvinfo : EIATTR_CUDA_API_VERSION
	.align		4
        /*0000*/ 	.byte	0x04, 0x37
        /*0002*/ 	.short	(.L_9 - .L_8)
.L_8:
        /*0004*/ 	.word	0x00000082


	//----- nvinfo : EIATTR_KPARAM_INFO
	.align		4
.L_9:
        /*0008*/ 	.byte	0x04, 0x17
        /*000a*/ 	.short	(.L_11 - .L_10)
.L_10:
        /*000c*/ 	.word	0x00000000
        /*0010*/ 	.short	0x0003
        /*0012*/ 	.short	0x0014
        /*0014*/ 	.byte	0x00, 0xf0, 0x11, 0x00


	//----- nvinfo : EIATTR_KPARAM_INFO
	.align		4
.L_11:
        /*0018*/ 	.byte	0x04, 0x17
        /*001a*/ 	.short	(.L_13 - .L_12)
.L_12:
        /*001c*/ 	.word	0x00000000
        /*0020*/ 	.short	0x0002
        /*0022*/ 	.short	0x0010
        /*0024*/ 	.byte	0x00, 0xf0, 0x11, 0x00


	//----- nvinfo : EIATTR_KPARAM_INFO
	.align		4
.L_13:
        /*0028*/ 	.byte	0x04, 0x17
        /*002a*/ 	.short	(.L_15 - .L_14)
.L_14:
        /*002c*/ 	.word	0x00000000
        /*0030*/ 	.short	0x0001
        /*0032*/ 	.short	0x0008
        /*0034*/ 	.byte	0x00, 0xf5, 0x21, 0x00


	//----- nvinfo : EIATTR_KPARAM_INFO
	.align		4
.L_15:
        /*0038*/ 	.byte	0x04, 0x17
        /*003a*/ 	.short	(.L_17 - .L_16)
.L_16:
        /*003c*/ 	.word	0x00000000
        /*0040*/ 	.short	0x0000
        /*0042*/ 	.short	0x0000
        /*0044*/ 	.byte	0x00, 0xf5, 0x21, 0x00


	//----- nvinfo : EIATTR_SPARSE_MMA_MASK
	.align		4
.L_17:
        /*0048*/ 	.byte	0x03, 0x50
        /*004a*/ 	.short	0x0000


	//----- nvinfo : EIATTR_MAXREG_COUNT
	.align		4
        /*004c*/ 	.byte	0x03, 0x1b
        /*004e*/ 	.short	0x00ff


	//----- nvinfo : EIATTR_MERCURY_ISA_VERSION
	.align		4
        /*0050*/ 	.byte	0x03, 0x5f
        /*0052*/ 	.short	0x0101


	//----- nvinfo : EIATTR_COOP_GROUP_MASK_REGIDS
	.align		4
        /*0054*/ 	.byte	0x04, 0x29
        /*0056*/ 	.short	(.L_19 - .L_18)


	//   ....[0]....
.L_18:
        /*0058*/ 	.word	0xffffffff


	//   ....[1]....
        /*005c*/ 	.word	0xffffffff


	//   ....[2]....
        /*0060*/ 	.word	0xffffffff


	//   ....[3]....
        /*0064*/ 	.word	0xffffffff


	//   ....[4]....
        /*0068*/ 	.word	0xffffffff


	//   ....[5]....
        /*006c*/ 	.word	0xffffffff


	//   ....[6]....
        /*0070*/ 	.word	0xffffffff


	//   ....[7]....
        /*0074*/ 	.word	0xffffffff


	//   ....[8]....
        /*0078*/ 	.word	0xffffffff


	//   ....[9]....
        /*007c*/ 	.word	0xffffffff


	//   ....[10]....
        /*0080*/ 	.word	0xffffffff


	//   ....[11]....
        /*0084*/ 	.word	0xffffffff


	//----- nvinfo : EIATTR_COOP_GROUP_INSTR_OFFSETS
	.align		4
.L_19:
        /*0088*/ 	.byte	0x04, 0x28
        /*008a*/ 	.short	(.L_21 - .L_20)


	//   ....[0]....
.L_20:
        /*008c*/ 	.word	0x00000160


	//   ....[1]....
        /*0090*/ 	.word	0x00000190


	//   ....[2]....
        /*0094*/ 	.word	0x000001c0


	//   ....[3]....
        /*0098*/ 	.word	0x000001e0


	//   ....[4]....
        /*009c*/ 	.word	0x00000200


	//   ....[5]....
        /*00a0*/ 	.word	0x00000220


	//   ....[6]....
        /*00a4*/ 	.word	0x00000300


	//   ....[7]....
        /*00a8*/ 	.word	0x00000320


	//   ....[8]....
        /*00ac*/ 	.word	0x00000340


	//   ....[9]....
        /*00b0*/ 	.word	0x00000360


	//   ....[10]....
        /*00b4*/ 	.word	0x00000380


	//   ....[11]....
        /*00b8*/ 	.word	0x000003a0


	//----- nvinfo : EIATTR_VRC_CTA_INIT_COUNT
	.align		4
.L_21:
        /*00bc*/ 	.byte	0x02, 0x4a
	.zero		1
	.zero		1


	//----- nvinfo : EIATTR_EXIT_INSTR_OFFSETS
	.align		4
        /*00c0*/ 	.byte	0x04, 0x1c
        /*00c2*/ 	.short	(.L_23 - .L_22)


	//   ....[0]....
.L_22:
        /*00c4*/ 	.word	0x00000070


	//   ....[1]....
        /*00c8*/ 	.word	0x000003b0


	//   ....[2]....
        /*00cc*/ 	.word	0x00000500


	//----- nvinfo : EIATTR_CRS_STACK_SIZE
	.align		4
.L_23:
        /*00d0*/ 	.byte	0x04, 0x1e
        /*00d2*/ 	.short	(.L_25 - .L_24)
.L_24:
        /*00d4*/ 	.word	0x00000000


	//----- nvinfo : EIATTR_CBANK_PARAM_SIZE
	.align		4
.L_25:
        /*00d8*/ 	.byte	0x03, 0x19
        /*00da*/ 	.short	0x0018


	//----- nvinfo : EIATTR_PARAM_CBANK
	.align		4
        /*00dc*/ 	.byte	0x04, 0x0a
        /*00de*/ 	.short	(.L_27 - .L_26)
	.align		4
.L_26:
        /*00e0*/ 	.word	index@(.nv.constant0._Z24softmax_warp_shfl_kernelPKfPfii)
        /*00e4*/ 	.short	0x0380
        /*00e6*/ 	.short	0x0018


	//----- nvinfo : EIATTR_SW_WAR
	.align		4
.L_27:
        /*00e8*/ 	.byte	0x04, 0x36
        /*00ea*/ 	.short	(.L_29 - .L_28)
.L_28:
        /*00ec*/ 	.word	0x00000008
.L_29:


//--------------------- .nv.callgraph             --------------------------
	.section	.nv.callgraph,"",@"SHT_CUDA_CALLGRAPH"
	.align	4
	.sectionentsize	8
	.align		4
        /*0000*/ 	.word	0x00000000
	.align		4
        /*0004*/ 	.word	0xffffffff
	.align		4
        /*0008*/ 	.word	0x00000000
	.align		4
        /*000c*/ 	.word	0xfffffffe
	.align		4
        /*0010*/ 	.word	0x00000000
	.align		4
        /*0014*/ 	.word	0xfffffffd
	.align		4
        /*0018*/ 	.word	0x00000000
	.align		4
        /*001c*/ 	.word	0xfffffffc


//--------------------- .text._Z24softmax_warp_shfl_kernelPKfPfii --------------------------
	.section	.text._Z24softmax_warp_shfl_kernelPKfPfii,"ax",@progbits
	.align	128
        .global         _Z24softmax_warp_shfl_kernelPKfPfii
        .type           _Z24softmax_warp_shfl_kernelPKfPfii,@function
        .size           _Z24softmax_warp_shfl_kernelPKfPfii,(.L_x_18 - _Z24softmax_warp_shfl_kernelPKfPfii)
        .other          _Z24softmax_warp_shfl_kernelPKfPfii,@"STO_CUDA_ENTRY STV_DEFAULT"
_Z24softmax_warp_shfl_kernelPKfPfii:
.text._Z24softmax_warp_shfl_kernelPKfPfii:
[----:B------:R-:W-:Y:S01]  /*0000*/  LDC R1, c[0x0][0x37c] ;  /* 0x0000df00ff017b82 */ /* 0x000fe20000000800 */
[----:B------:R-:W0:Y:S01]  /*0010*/  S2R R4, SR_TID.X ;  /* 0x0000000000047919 */ /* 0x000e220000002100 */
[----:B------:R-:W1:Y:S01]  /*0020*/  LDCU UR4, c[0x0][0x390] ;  /* 0x00007200ff0477ac */ /* 0x000e620008000800 */
[----:B------:R-:W2:Y:S01]  /*0030*/  S2R R0, SR_CTAID.X ;  /* 0x0000000000007919 */ /* 0x000ea20000002500 */
[----:B0-----:R-:W-:-:S05]  /*0040*/  SHF.R.U32.HI R7, RZ, 0x5, R4 ;  /* 0x00000005ff077819 */ /* 0x001fca0000011604 */
[----:B--2---:R-:W-:-:S05]  /*0050*/  IMAD R7, R0, 0x4, R7 ;  /* 0x0000000400077824 */ /* 0x004fca00078e0207 */
[----:B-1----:R-:W-:-:S13]  /*0060*/  ISETP.GE.AND P0, PT, R7, UR4, PT ;  /* 0x0000000407007c0c */ /* 0x002fda000bf06270 */
[----:B------:R-:W-:Y:S05]  /*0070*/  @P0 EXIT ;  /* 0x000000000000094d */ /* 0x000fea0003800000 */
[----:B------:R-:W0:Y:S01]  /*0080*/  LDCU UR6, c[0x0][0x394] ;  /* 0x00007280ff0677ac */ /* 0x000e220008000800 */
[----:B------:R-:W-:Y:S01]  /*0090*/  LOP3.LUT R4, R4, 0x1f, RZ, 0xc0, !PT ;  /* 0x0000001f04047812 */ /* 0x000fe200078ec0ff */
[----:B------:R-:W-:Y:S01]  /*00a0*/  BSSY.RECONVERGENT B0, `(.L_x_0) ;  /* 0x000000b000007945 */ /* 0x000fe20003800200 */
[----:B------:R-:W-:Y:S01]  /*00b0*/  IMAD.MOV.U32 R2, RZ, RZ, -0x800000 ;  /* 0xff800000ff027424 */ /* 0x000fe200078e00ff */
[----:B------:R-:W1:Y:S01]  /*00c0*/  LDCU.64 UR4, c[0x0][0x358] ;  /* 0x00006b00ff0477ac */ /* 0x000e620008000a00 */
[----:B0-----:R-:W-:-:S13]  /*00d0*/  ISETP.GE.AND P0, PT, R4, UR6, PT ;  /* 0x0000000604007c0c */ /* 0x001fda000bf06270 */
[----:B-1----:R-:W-:Y:S05]  /*00e0*/  @P0 BRA `(.L_x_1) ;  /* 0x0000000000180947 */ /* 0x002fea0003800000 */
[----:B------:R-:W0:Y:S01]  /*00f0*/  LDCU.64 UR8, c[0x0][0x380] ;  /* 0x00007000ff0877ac */ /* 0x000e220008000a00 */
[----:B------:R-:W-:Y:S02]  /*0100*/  IMAD.MOV.U32 R5, RZ, RZ, RZ ;  /* 0x000000ffff057224 */ /* 0x000fe400078e00ff */
[----:B------:R-:W-:-:S03]  /*0110*/  IMAD.WIDE R8, R7, UR6, R4 ;  /* 0x0000000607087c25 */ /* 0x000fc6000f8e0204 */
[----:B0-----:R-:W-:-:S04]  /*0120*/  LEA R2, P1, R8, UR8, 0x2 ;  /* 0x0000000808027c11 */ /* 0x001fc8000f8210ff */
[----:B------:R-:W-:-:S05]  /*0130*/  LEA.HI.X R3, R8, UR9, R9, 0x2, P1 ;  /* 0x0000000908037c11 */ /* 0x000fca00088f1409 */
[----:B------:R0:W5:Y:S04]  /*0140*/  LDG.E.CONSTANT R2, desc[UR4][R2.64] ;  /* 0x0000000402027981 */ /* 0x000168000c1e9900 */
.L_x_1:
[----:B------:R-:W-:Y:S05]  /*0150*/  BSYNC.RECONVERGENT B0 ;  /* 0x0000000000007941 */ /* 0x000fea0003800200 */
.L_x_0:
[----:B0----5:R-:W0:Y:S01]  /*0160*/  SHFL.BFLY PT, R3, R2, 0x10, 0x1f ;  /* 0x0e001f0002037f89 */ /* 0x021e2200000e0000 */
[----:B------:R-:W-:Y:S01]  /*0170*/  BSSY.RECONVERGENT B0, `(.L_x_2) ;  /* 0x0000018000007945 */ /* 0x000fe20003800200 */
[----:B0-----:R-:W-:-:S05]  /*0180*/  FMNMX R3, R3, R2, !PT ;  /* 0x0000000203037209 */ /* 0x001fca0007800000 */
[----:B------:R-:W0:Y:S02]  /*0190*/  SHFL.BFLY PT, R0, R3, 0x8, 0x1f ;  /* 0x0d001f0003007f89 */ /* 0x000e2400000e0000 */
[----:B0-----:R-:W-:Y:S01]  /*01a0*/  FMNMX R0, R3, R0, !PT ;  /* 0x0000000003007209 */ /* 0x001fe20007800000 */
[----:B------:R-:W-:-:S04]  /*01b0*/  IMAD.MOV.U32 R3, RZ, RZ, RZ ;  /* 0x000000ffff037224 */ /* 0x000fc800078e00ff */
[----:B------:R-:W0:Y:S02]  /*01c0*/  SHFL.BFLY PT, R9, R0, 0x4, 0x1f ;  /* 0x0c801f0000097f89 */ /* 0x000e2400000e0000 */
[----:B0-----:R-:W-:-:S05]  /*01d0*/  FMNMX R9, R0, R9, !PT ;  /* 0x0000000900097209 */ /* 0x001fca0007800000 */
[----:B------:R-:W0:Y:S02]  /*01e0*/  SHFL.BFLY PT, R6, R9, 0x2, 0x1f ;  /* 0x0c401f0009067f89 */ /* 0x000e2400000e0000 */
[----:B0-----:R-:W-:-:S05]  /*01f0*/  FMNMX R6, R9, R6, !PT ;  /* 0x0000000609067209 */ /* 0x001fca0007800000 */
[----:B------:R-:W0:Y:S02]  /*0200*/  SHFL.BFLY PT, R11, R6, 0x1, 0x1f ;  /* 0x0c201f00060b7f89 */ /* 0x000e2400000e0000 */
[----:B0-----:R-:W-:-:S06]  /*0210*/  FMNMX R11, R6, R11, !PT ;  /* 0x0000000b060b7209 */ /* 0x001fcc0007800000 */
[----:B------:R-:W0:Y:S01]  /*0220*/  SHFL.IDX PT, R11, R11, RZ, 0x1f ;  /* 0x00001fff0b0b7589 */ /* 0x000e2200000e0000 */
[----:B------:R-:W-:Y:S05]  /*0230*/  @P0 BRA `(.L_x_3) ;  /* 0x00000000002c0947 */ /* 0x000fea0003800000 */
[----:B------:R-:W-:Y:S02]  /*0240*/  IMAD.MOV.U32 R3, RZ, RZ, 0x3bbb989d ;  /* 0x3bbb989dff037424 */ /* 0x000fe400078e00ff */
[----:B0-----:R-:W-:Y:S01]  /*0250*/  FADD R2, -R11, R2 ;  /* 0x000000020b027221 */ /* 0x001fe20000000100 */
[----:B------:R-:W-:-:S03]  /*0260*/  IMAD.MOV.U32 R9, RZ, RZ, 0x437c0000 ;  /* 0x437c0000ff097424 */ /* 0x000fc600078e00ff */
[----:B------:R-:W-:-:S04]  /*0270*/  FFMA.SAT R0, R2, R3, 0.5 ;  /* 0x3f00000002007423 */ /* 0x000fc80000002003 */
[----:B------:R-:W-:-:S04]  /*0280*/  FFMA.RM R0, R0, R9, 12582913 ;  /* 0x4b40000100007423 */ /* 0x000fc80000004009 */
[C---:B------:R-:W-:Y:S01]  /*0290*/  FADD R3, R0.reuse, -12583039 ;  /* 0xcb40007f00037421 */ /* 0x040fe20000000000 */
[----:B------:R-:W-:-:S03]  /*02a0*/  IMAD.SHL.U32 R0, R0, 0x800000, RZ ;  /* 0x0080000000007824 */ /* 0x000fc600078e00ff */
[----:B------:R-:W-:-:S04]  /*02b0*/  FFMA R3, R2, 1.4426950216293334961, -R3 ;  /* 0x3fb8aa3b02037823 */ /* 0x000fc80000000803 */
[----:B------:R-:W-:-:S04]  /*02c0*/  FFMA R2, R2, 1.925963033500011079e-08, R3 ;  /* 0x32a5706002027823 */ /* 0x000fc80000000003 */
[----:B------:R-:W0:Y:S02]  /*02d0*/  MUFU.EX2 R3, R2 ;  /* 0x0000000200037308 */ /* 0x000e240000000800 */
[----:B0-----:R-:W-:-:S07]  /*02e0*/  FMUL R3, R0, R3 ;  /* 0x0000000300037220 */ /* 0x001fce0000400000 */
.L_x_3:
[----:B------:R-:W-:Y:S05]  /*02f0*/  BSYNC.RECONVERGENT B0 ;  /* 0x0000000000007941 */ /* 0x000fea0003800200 */
.L_x_2:
[----:B------:R-:W1:Y:S02]  /*0300*/  SHFL.BFLY PT, R0, R3, 0x10, 0x1f ;  /* 0x0e001f0003007f89 */ /* 0x000e6400000e0000 */
[----:B-1----:R-:W-:-:S05]  /*0310*/  FADD R0, R0, R3 ;  /* 0x0000000300007221 */ /* 0x002fca0000000000 */
[----:B------:R-:W1:Y:S02]  /*0320*/  SHFL.BFLY PT, R9, R0, 0x8, 0x1f ;  /* 0x0d001f0000097f89 */ /* 0x000e6400000e0000 */
[----:B-1----:R-:W-:-:S05]  /*0330*/  FADD R9, R0, R9 ;  /* 0x0000000900097221 */ /* 0x002fca0000000000 */
[----:B------:R-:W1:Y:S02]  /*0340*/  SHFL.BFLY PT, R2, R9, 0x4, 0x1f ;  /* 0x0c801f0009027f89 */ /* 0x000e6400000e0000 */
[----:B-1----:R-:W-:-:S05]  /*0350*/  FADD R2, R9, R2 ;  /* 0x0000000209027221 */ /* 0x002fca0000000000 */
[----:B0-----:R-:W0:Y:S02]  /*0360*/  SHFL.BFLY PT, R11, R2, 0x2, 0x1f ;  /* 0x0c401f00020b7f89 */ /* 0x001e2400000e0000 */
[----:B0-----:R-:W-:-:S05]  /*0370*/  FADD R11, R2, R11 ;  /* 0x0000000b020b7221 */ /* 0x001fca0000000000 */
[----:B------:R-:W0:Y:S02]  /*0380*/  SHFL.BFLY PT, R6, R11, 0x1, 0x1f ;  /* 0x0c201f000b067f89 */ /* 0x000e2400000e0000 */
[----:B0-----:R-:W-:-:S05]  /*0390*/  FADD R6, R11, R6 ;  /* 0x000000060b067221 */ /* 0x001fca0000000000 */
[----:B------:R0:W1:Y:S01]  /*03a0*/  SHFL.IDX PT, R10, R6, RZ, 0x1f ;  /* 0x00001fff060a7589 */ /* 0x00006200000e0000 */
[----:B------:R-:W-:Y:S05]  /*03b0*/  @P0 EXIT ;  /* 0x000000000000094d */ /* 0x000fea0003800000 */
[----:B-1----:R-:W1:Y:S01]  /*03c0*/  MUFU.RCP R0, R10 ;  /* 0x0000000a00007308 */ /* 0x002e620000001000 */
[----:B------:R-:W-:Y:S07]  /*03d0*/  BSSY.RECONVERGENT B0, `(.L_x_4) ;  /* 0x000000b000007945 */ /* 0x000fee0003800200 */
[----:B------:R-:W2:Y:S01]  /*03e0*/  FCHK P0, R3, R10 ;  /* 0x0000000a03007302 */ /* 0x000ea20000000000 */
[----:B-1----:R-:W-:-:S04]  /*03f0*/  FFMA R9, -R10, R0, 1 ;  /* 0x3f8000000a097423 */ /* 0x002fc80000000100 */
[----:B------:R-:W-:-:S04]  /*0400*/  FFMA R0, R0, R9, R0 ;  /* 0x0000000900007223 */ /* 0x000fc80000000000 */
[----:B------:R-:W-:-:S04]  /*0410*/  FFMA R2, R0, R3, RZ ;  /* 0x0000000300027223 */ /* 0x000fc800000000ff */
[----:B------:R-:W-:-:S04]  /*0420*/  FFMA R9, -R10, R2, R3 ;  /* 0x000000020a097223 */ /* 0x000fc80000000103 */
[----:B------:R-:W-:Y:S01]  /*0430*/  FFMA R9, R0, R9, R2 ;  /* 0x0000000900097223 */ /* 0x000fe20000000002 */
[----:B--2---:R-:W-:Y:S06]  /*0440*/  @!P0 BRA `(.L_x_5) ;  /* 0x00000000000c8947 */ /* 0x004fec0003800000 */
[----:B------:R-:W-:-:S07]  /*0450*/  MOV R2, 0x470 ;  /* 0x0000047000027802 */ /* 0x000fce0000000f00 */
[----:B0-----:R-:W-:Y:S05]  /*0460*/  CALL.REL.NOINC `($__internal_0_$__cuda_sm3x_div_rn_noftz_f32_slowpath) ;  /* 0x0000000000287944 */ /* 0x001fea0003c00000 */
[----:B------:R-:W-:-:S07]  /*0470*/  IMAD.MOV.U32 R9, RZ, RZ, R0 ;  /* 0x000000ffff097224 */ /* 0x000fce00078e0000 */
.L_x_5:
[----:B------:R-:W-:Y:S05]  /*0480*/  BSYNC.RECONVERGENT B0 ;  /* 0x0000000000007941 */ /* 0x000fea0003800200 */
.L_x_4:
[----:B------:R-:W1:Y:S01]  /*0490*/  LDCU UR8, c[0x0][0x394] ;  /* 0x00007280ff0877ac */ /* 0x000e620008000800 */
[----:B------:R-:W-:Y:S01]  /*04a0*/  IMAD.MOV.U32 R5, RZ, RZ, RZ ;  /* 0x000000ffff057224 */ /* 0x000fe200078e00ff */
[----:B------:R-:W2:Y:S01]  /*04b0*/  LDCU.64 UR6, c[0x0][0x388] ;  /* 0x00007100ff0677ac */ /* 0x000ea20008000a00 */
[----:B-1----:R-:W-:-:S03]  /*04c0*/  IMAD.WIDE R4, R7, UR8, R4 ;  /* 0x0000000807047c25 */ /* 0x002fc6000f8e0204 */
[----:B--2---:R-:W-:-:S04]  /*04d0*/  LEA R2, P0, R4, UR6, 0x2 ;  /* 0x0000000604027c11 */ /* 0x004fc8000f8010ff */
[----:B------:R-:W-:-:S05]  /*04e0*/  LEA.HI.X R3, R4, UR7, R5, 0x2, P0 ;  /* 0x0000000704037c11 */ /* 0x000fca00080f1405 */
[----:B------:R-:W-:Y:S01]  /*04f0*/  STG.E desc[UR4][R2.64], R9 ;  /* 0x0000000902007986 */ /* 0x000fe2000c101904 */
[----:B------:R-:W-:Y:S05]  /*0500*/  EXIT ;  /* 0x000000000000794d */ /* 0x000fea0003800000 */
        .weak           $__internal_0_$__cuda_sm3x_div_rn_noftz_f32_slowpath
        .type           $__internal_0_$__cuda_sm3x_div_rn_noftz_f32_slowpath,@function
        .size           $__internal_0_$__cuda_sm3x_div_rn_noftz_f32_slowpath,(.L_x_18 - $__internal_0_$__cuda_sm3x_div_rn_noftz_f32_slowpath)
$__internal_0_$__cuda_sm3x_div_rn_noftz_f32_slowpath:
[--C-:B------:R-:W-:Y:S01]  /*0510*/  SHF.R.U32.HI R6, RZ, 0x17, R10.reuse ;  /* 0x00000017ff067819 */ /* 0x100fe2000001160a */
[----:B------:R-:W-:Y:S01]  /*0520*/  BSSY.RECONVERGENT B1, `(.L_x_6) ;  /* 0x0000064000017945 */ /* 0x000fe20003800200 */
[----:B------:R-:W-:Y:S02]  /*0530*/  SHF.R.U32.HI R0, RZ, 0x17, R3 ;  /* 0x00000017ff007819 */ /* 0x000fe40000011603 */
[----:B------:R-:W-:Y:S01]  /*0540*/  LOP3.LUT R15, R6, 0xff, RZ, 0xc0, !PT ;  /* 0x000000ff060f7812 */ /* 0x000fe200078ec0ff */
[----:B------:R-:W-:Y:S01]  /*0550*/  IMAD.MOV.U32 R6, RZ, RZ, R10 ;  /* 0x000000ffff067224 */ /* 0x000fe200078e000a */
[----:B------:R-:W-:-:S03]  /*0560*/  LOP3.LUT R12, R0, 0xff, RZ, 0xc0, !PT ;  /* 0x000000ff000c7812 */ /* 0x000fc600078ec0ff */
[----:B------:R-:W-:Y:S02]  /*0570*/  VIADD R11, R15, 0xffffffff ;  /* 0xffffffff0f0b7836 */ /* 0x000fe40000000000 */
[----:B------:R-:W-:-:S03]  /*0580*/  VIADD R9, R12, 0xffffffff ;  /* 0xffffffff0c097836 */ /* 0x000fc60000000000 */
[----:B------:R-:W-:-:S04]  /*0590*/  ISETP.GT.U32.AND P0, PT, R11, 0xfd, PT ;  /* 0x000000fd0b00780c */ /* 0x000fc80003f04070 */
[----:B------:R-:W-:-:S13]  /*05a0*/  ISETP.GT.U32.OR P0, PT, R9, 0xfd, P0 ;  /* 0x000000fd0900780c */ /* 0x000fda0000704470 */
[----:B------:R-:W-:Y:S01]  /*05b0*/  @!P0 IMAD.MOV.U32 R8, RZ, RZ, RZ ;  /* 0x000000ffff088224 */ /* 0x000fe200078e00ff */
[----:B------:R-:W-:Y:S06]  /*05c0*/  @!P0 BRA `(.L_x_7) ;  /* 0x0000000000608947 */ /* 0x000fec0003800000 */
[----:B------:R-:W-:Y:S01]  /*05d0*/  FSETP.GTU.FTZ.AND P0, PT, |R3|, +INF , PT ;  /* 0x7f8000000300780b */ /* 0x000fe20003f1c200 */
[----:B------:R-:W-:Y:S01]  /*05e0*/  IMAD.MOV.U32 R0, RZ, RZ, R10 ;  /* 0x000000ffff007224 */ /* 0x000fe200078e000a */
[----:B------:R-:W-:-:S04]  /*05f0*/  FSETP.GTU.FTZ.AND P1, PT, |R10|, +INF , PT ;  /* 0x7f8000000a00780b */ /* 0x000fc80003f3c200 */
[----:B------:R-:W-:-:S13]  /*0600*/  PLOP3.LUT P0, PT, P0, P1, PT, 0xf8, 0x8f ;  /* 0x00000000008f781c */ /* 0x000fda0000703f70 */
[----:B------:R-:W-:Y:S05]  /*0610*/  @P0 BRA `(.L_x_8) ;  /* 0x00000004004c0947 */ /* 0x000fea0003800000 */
[----:B------:R-:W-:-:S13]  /*0620*/  LOP3.LUT P0, RZ, R6, 0x7fffffff, R3, 0xc8, !PT ;  /* 0x7fffffff06ff7812 */ /* 0x000fda000780c803 */
[----:B------:R-:W-:Y:S05]  /*0630*/  @!P0 BRA `(.L_x_9) ;  /* 0x00000004003c8947 */ /* 0x000fea0003800000 */
[C---:B------:R-:W-:Y:S02]  /*0640*/  FSETP.NEU.FTZ.AND P2, PT, |R3|.reuse, +INF , PT ;  /* 0x7f8000000300780b */ /* 0x040fe40003f5d200 */
[----:B------:R-:W-:Y:S02]  /*0650*/  FSETP.NEU.FTZ.AND P1, PT, |R0|, +INF , PT ;  /* 0x7f8000000000780b */ /* 0x000fe40003f3d200 */
[----:B------:R-:W-:-:S11]  /*0660*/  FSETP.NEU.FTZ.AND P0, PT, |R3|, +INF , PT ;  /* 0x7f8000000300780b */ /* 0x000fd60003f1d200 */
[----:B------:R-:W-:Y:S05]  /*0670*/  @!P1 BRA !P2, `(.L_x_9) ;  /* 0x00000004002c9947 */ /* 0x000fea0005000000 */
[----:B------:R-:W-:-:S04]  /*0680*/  LOP3.LUT P2, RZ, R3, 0x7fffffff, RZ, 0xc0, !PT ;  /* 0x7fffffff03ff7812 */ /* 0x000fc8000784c0ff */
[----:B------:R-:W-:-:S13]  /*0690*/  PLOP3.LUT P1, PT, P1, P2, PT, 0x2f, 0xf2 ;  /* 0x0000000000f2781c */ /* 0x000fda0000f24577 */
[----:B------:R-:W-:Y:S05]  /*06a0*/  @P1 BRA `(.L_x_10) ;  /* 0x0000000400181947 */ /* 0x000fea0003800000 */
[----:B------:R-:W-:-:S04]  /*06b0*/  LOP3.LUT P1, RZ, R6, 0x7fffffff, RZ, 0xc0, !PT ;  /* 0x7fffffff06ff7812 */ /* 0x000fc8000782c0ff */
[----:B------:R-:W-:-:S13]  /*06c0*/  PLOP3.LUT P0, PT, P0, P1, PT, 0x2f, 0xf2 ;  /* 0x0000000000f2781c */ /* 0x000fda0000702577 */
[----:B------:R-:W-:Y:S05]  /*06d0*/  @P0 BRA `(.L_x_11) ;  /* 0x0000000400000947 */ /* 0x000fea0003800000 */
[----:B------:R-:W-:Y:S02]  /*06e0*/  ISETP.GE.AND P0, PT, R9, RZ, PT ;  /* 0x000000ff0900720c */ /* 0x000fe40003f06270 */
[----:B------:R-:W-:-:S11]  /*06f0*/  ISETP.GE.AND P1, PT, R11, RZ, PT ;  /* 0x000000ff0b00720c */ /* 0x000fd60003f26270 */
[----:B------:R-:W-:Y:S02]  /*0700*/  @P0 IMAD.MOV.U32 R8, RZ, RZ, RZ ;  /* 0x000000ffff080224 */ /* 0x000fe400078e00ff */
[----:B------:R-:W-:Y:S01]  /*0710*/  @!P0 FFMA R3, R3, 1.84467440737095516160e+19, RZ ;  /* 0x5f80000003038823 */ /* 0x000fe200000000ff */
[----:B------:R-:W-:Y:S02]  /*0720*/  @!P0 IMAD.MOV.U32 R8, RZ, RZ, -0x40 ;  /* 0xffffffc0ff088424 */ /* 0x000fe400078e00ff */
[----:B------:R-:W-:Y:S02]  /*0730*/  @!P1 FFMA R6, R0, 1.84467440737095516160e+19, RZ ;  /* 0x5f80000000069823 */ /* 0x000fe400000000ff */
[----:B------:R-:W-:-:S07]  /*0740*/  @!P1 VIADD R8, R8, 0x40 ;  /* 0x0000004008089836 */ /* 0x000fce0000000000 */
.L_x_7:
[----:B------:R-:W-:Y:S01]  /*0750*/  LEA R9, R15, 0xc0800000, 0x17 ;  /* 0xc08000000f097811 */ /* 0x000fe200078eb8ff */
[----:B------:R-:W-:Y:S04]  /*0760*/  BSSY.RECONVERGENT B2, `(.L_x_12) ;  /* 0x0000036000027945 */ /* 0x000fe80003800200 */
[----:B------:R-:W-:Y:S02]  /*0770*/  IMAD.IADD R9, R6, 0x1, -R9 ;  /* 0x0000000106097824 */ /* 0x000fe400078e0a09 */
[----:B------:R-:W-:Y:S02]  /*0780*/  VIADD R6, R12, 0xffffff81 ;  /* 0xffffff810c067836 */ /* 0x000fe40000000000 */
[----:B------:R0:W1:Y:S01]  /*0790*/  MUFU.RCP R10, R9 ;  /* 0x00000009000a7308 */ /* 0x0000620000001000 */
[----:B------:R-:W-:Y:S01]  /*07a0*/  FADD.FTZ R11, -R9, -RZ ;  /* 0x800000ff090b7221 */ /* 0x000fe20000010100 */
[C---:B------:R-:W-:Y:S01]  /*07b0*/  IMAD R0, R6.reuse, -0x800000, R3 ;  /* 0xff80000006007824 */ /* 0x040fe200078e0203 */
[----:B0-----:R-:W-:-:S05]  /*07c0*/  IADD3 R9, PT, PT, R6, 0x7f, -R15 ;  /* 0x0000007f06097810 */ /* 0x001fca0007ffe80f */
[----:B------:R-:W-:Y:S02]  /*07d0*/  IMAD.IADD R9, R9, 0x1, R8 ;  /* 0x0000000109097824 */ /* 0x000fe400078e0208 */
[----:B-1----:R-:W-:-:S04]  /*07e0*/  FFMA R13, R10, R11, 1 ;  /* 0x3f8000000a0d7423 */ /* 0x002fc8000000000b */
[----:B------:R-:W-:-:S04]  /*07f0*/  FFMA R12, R10, R13, R10 ;  /* 0x0000000d0a0c7223 */ /* 0x000fc8000000000a */
[----:B------:R-:W-:-:S04]  /*0800*/  FFMA R3, R0, R12, RZ ;  /* 0x0000000c00037223 */ /* 0x000fc800000000ff */
[----:B------:R-:W-:-:S04]  /*0810*/  FFMA R10, R11, R3, R0 ;  /* 0x000000030b0a7223 */ /* 0x000fc80000000000 */
[----:B------:R-:W-:-:S04]  /*0820*/  FFMA R13, R12, R10, R3 ;  /* 0x0000000a0c0d7223 */ /* 0x000fc80000000003 */
[----:B------:R-:W-:-:S04]  /*0830*/  FFMA R10, R11, R13, R0 ;  /* 0x0000000d0b0a7223 */ /* 0x000fc80000000000 */
[----:B------:R-:W-:-:S05]  /*0840*/  FFMA R0, R12, R10, R13 ;  /* 0x0000000a0c007223 */ /* 0x000fca000000000d */
[----:B------:R-:W-:-:S04]  /*0850*/  SHF.R.U32.HI R3, RZ, 0x17, R0 ;  /* 0x00000017ff037819 */ /* 0x000fc80000011600 */
[----:B------:R-:W-:-:S05]  /*0860*/  LOP3.LUT R3, R3, 0xff, RZ, 0xc0, !PT ;  /* 0x000000ff03037812 */ /* 0x000fca00078ec0ff */
[----:B------:R-:W-:-:S04]  /*0870*/  IMAD.IADD R11, R3, 0x1, R9 ;  /* 0x00000001030b7824 */ /* 0x000fc800078e0209 */
[----:B------:R-:W-:-:S05]  /*0880*/  VIADD R3, R11, 0xffffffff ;  /* 0xffffffff0b037836 */ /* 0x000fca0000000000 */
[----:B------:R-:W-:-:S13]  /*0890*/  ISETP.GE.U32.AND P0, PT, R3, 0xfe, PT ;  /* 0x000000fe0300780c */ /* 0x000fda0003f06070 */
[----:B------:R-:W-:Y:S05]  /*08a0*/  @!P0 BRA `(.L_x_13) ;  /* 0x0000000000808947 */ /* 0x000fea0003800000 */
[----:B------:R-:W-:-:S13]  /*08b0*/  ISETP.GT.AND P0, PT, R11, 0xfe, PT ;  /* 0x000000fe0b00780c */ /* 0x000fda0003f04270 */
[----:B------:R-:W-:Y:S05]  /*08c0*/  @P0 BRA `(.L_x_14) ;  /* 0x00000000006c0947 */ /* 0x000fea0003800000 */
[----:B------:R-:W-:-:S13]  /*08d0*/  ISETP.GE.AND P0, PT, R11, 0x1, PT ;  /* 0x000000010b00780c */ /* 0x000fda0003f06270 */
[----:B------:R-:W-:Y:S05]  /*08e0*/  @P0 BRA `(.L_x_15) ;  /* 0x0000000000740947 */ /* 0x000fea0003800000 */
[----:B------:R-:W-:Y:S02]  /*08f0*/  ISETP.GE.AND P0, PT, R11, -0x18, PT ;  /* 0xffffffe80b00780c */ /* 0x000fe40003f06270 */
[----:B------:R-:W-:-:S11]  /*0900*/  LOP3.LUT R0, R0, 0x80000000, RZ, 0xc0, !PT ;  /* 0x8000000000007812 */ /* 0x000fd600078ec0ff */
[----:B------:R-:W-:Y:S05]  /*0910*/  @!P0 BRA `(.L_x_15) ;  /* 0x0000000000688947 */ /* 0x000fea0003800000 */
[CCC-:B------:R-:W-:Y:S01]  /*0920*/  FFMA.RZ R3, R12.reuse, R10.reuse, R13.reuse ;  /* 0x0000000a0c037223 */ /* 0x1c0fe2000000c00d */
[C---:B------:R-:W-:Y:S02]  /*0930*/  VIADD R9, R11.reuse, 0x20 ;  /* 0x000000200b097836 */ /* 0x040fe40000000000 */
[CCC-:B------:R-:W-:Y:S01]  /*0940*/  FFMA.RM R6, R12.reuse, R10.reuse, R13.reuse ;  /* 0x0000000a0c067223 */ /* 0x1c0fe2000000400d */
[----:B------:R-:W-:Y:S02]  /*0950*/  ISETP.NE.AND P2, PT, R11, RZ, PT ;  /* 0x000000ff0b00720c */ /* 0x000fe40003f45270 */
[----:B------:R-:W-:Y:S01]  /*0960*/  LOP3.LUT R8, R3, 0x7fffff, RZ, 0xc0, !PT ;  /* 0x007fffff03087812 */ /* 0x000fe200078ec0ff */
[----:B------:R-:W-:Y:S01]  /*0970*/  FFMA.RP R3, R12, R10, R13 ;  /* 0x0000000a0c037223 */ /* 0x000fe2000000800d */
[----:B------:R-:W-:Y:S01]  /*0980*/  IMAD.MOV R10, RZ, RZ, -R11 ;  /* 0x000000ffff0a7224 */ /* 0x000fe200078e0a0b */
[----:B------:R-:W-:Y:S02]  /*0990*/  ISETP.NE.AND P1, PT, R11, RZ, PT ;  /* 0x000000ff0b00720c */ /* 0x000fe40003f25270 */
[----:B------:R-:W-:-:S02]  /*09a0*/  LOP3.LUT R8, R8, 0x800000, RZ, 0xfc, !PT ;  /* 0x0080000008087812 */ /* 0x000fc400078efcff */
[----:B------:R-:W-:Y:S02]  /*09b0*/  FSETP.NEU.FTZ.AND P0, PT, R3, R6, PT ;  /* 0x000000060300720b */ /* 0x000fe40003f1d000 */
[----:B------:R-:W-:Y:S02]  /*09c0*/  SHF.L.U32 R9, R8, R9, RZ ;  /* 0x0000000908097219 */ /* 0x000fe400000006ff */
[----:B------:R-:W-:Y:S02]  /*09d0*/  SEL R3, R10, RZ, P2 ;  /* 0x000000ff0a037207 */ /* 0x000fe40001000000 */
[----:B------:R-:W-:Y:S02]  /*09e0*/  ISETP.NE.AND P1, PT, R9, RZ, P1 ;  /* 0x000000ff0900720c */ /* 0x000fe40000f25270 */
[----:B------:R-:W-:Y:S02]  /*09f0*/  SHF.R.U32.HI R3, RZ, R3, R8 ;  /* 0x00000003ff037219 */ /* 0x000fe40000011608 */
[----:B------:R-:W-:-:S02]  /*0a00*/  PLOP3.LUT P0, PT, P0, P1, PT, 0xf8, 0x8f ;  /* 0x00000000008f781c */ /* 0x000fc40000703f70 */
[----:B------:R-:W-:Y:S02]  /*0a10*/  SHF.R.U32.HI R9, RZ, 0x1, R3 ;  /* 0x00000001ff097819 */ /* 0x000fe40000011603 */
[----:B------:R-:W-:-:S04]  /*0a20*/  SEL R6, RZ, 0x1, !P0 ;  /* 0x00000001ff067807 */ /* 0x000fc80004000000 */
[----:B------:R-:W-:-:S04]  /*0a30*/  LOP3.LUT R6, R6, 0x1, R9, 0xf8, !PT ;  /* 0x0000000106067812 */ /* 0x000fc800078ef809 */
[----:B------:R-:W-:-:S05]  /*0a40*/  LOP3.LUT R6, R6, R3, RZ, 0xc0, !PT ;  /* 0x0000000306067212 */ /* 0x000fca00078ec0ff */
[----:B------:R-:W-:-:S05]  /*0a50*/  IMAD.IADD R9, R9, 0x1, R6 ;  /* 0x0000000109097824 */ /* 0x000fca00078e0206 */
[----:B------:R-:W-:Y:S01]  /*0a60*/  LOP3.LUT R0, R9, R0, RZ, 0xfc, !PT ;  /* 0x0000000009007212 */ /* 0x000fe200078efcff */
[----:B------:R-:W-:Y:S06]  /*0a70*/  BRA `(.L_x_15) ;  /* 0x0000000000107947 */ /* 0x000fec0003800000 */
.L_x_14:
[----:B------:R-:W-:-:S04]  /*0a80*/  LOP3.LUT R0, R0, 0x80000000, RZ, 0xc0, !PT ;  /* 0x8000000000007812 */ /* 0x000fc800078ec0ff */
[----:B------:R-:W-:Y:S01]  /*0a90*/  LOP3.LUT R0, R0, 0x7f800000, RZ, 0xfc, !PT ;  /* 0x7f80000000007812 */ /* 0x000fe200078efcff */
[----:B------:R-:W-:Y:S06]  /*0aa0*/  BRA `(.L_x_15) ;  /* 0x0000000000047947 */ /* 0x000fec0003800000 */
.L_x_13:
[----:B------:R-:W-:-:S07]  /*0ab0*/  IMAD R0, R9, 0x800000, R0 ;  /* 0x0080000009007824 */ /* 0x000fce00078e0200 */
.L_x_15:
[----:B------:R-:W-:Y:S05]  /*0ac0*/  BSYNC.RECONVERGENT B2 ;  /* 0x0000000000027941 */ /* 0x000fea0003800200 */
.L_x_12:
[----:B------:R-:W-:Y:S05]  /*0ad0*/  BRA `(.L_x_16) ;  /* 0x0000000000207947 */ /* 0x000fea0003800000 */
.L_x_11:
[----:B------:R-:W-:-:S04]  /*0ae0*/  LOP3.LUT R0, R6, 0x80000000, R3, 0x48, !PT ;  /* 0x8000000006007812 */ /* 0x000fc800078e4803 */
[----:B------:R-:W-:Y:S01]  /*0af0*/  LOP3.LUT R0, R0, 0x7f800000, RZ, 0xfc, !PT ;  /* 0x7f80000000007812 */ /* 0x000fe200078efcff */
[----:B------:R-:W-:Y:S06]  /*0b00*/  BRA `(.L_x_16) ;  /* 0x0000000000147947 */ /* 0x000fec0003800000 */
.L_x_10:
[----:B------:R-:W-:Y:S01]  /*0b10*/  LOP3.LUT R0, R6, 0x80000000, R3, 0x48, !PT ;  /* 0x8000000006007812 */ /* 0x000fe200078e4803 */
[----:B------:R-:W-:Y:S06]  /*0b20*/  BRA `(.L_x_16) ;  /* 0x00000000000c7947 */ /* 0x000fec0003800000 */
.L_x_9:
[----:B------:R-:W0:Y:S01]  /*0b30*/  MUFU.RSQ R0, -QNAN ;  /* 0xffc0000000007908 */ /* 0x000e220000001400 */
[----:B------:R-:W-:Y:S05]  /*0b40*/  BRA `(.L_x_16) ;  /* 0x0000000000047947 */ /* 0x000fea0003800000 */
.L_x_8:
[----:B------:R-:W-:-:S07]  /*0b50*/  FADD.FTZ R0, R3, R0 ;  /* 0x0000000003007221 */ /* 0x000fce0000010000 */
.L_x_16:
[----:B------:R-:W-:Y:S05]  /*0b60*/  BSYNC.RECONVERGENT B1 ;  /* 0x0000000000017941 */ /* 0x000fea0003800200 */
.L_x_6:
[----:B------:R-:W-:-:S04]  /*0b70*/  IMAD.MOV.U32 R3, RZ, RZ, 0x0 ;  /* 0x00000000ff037424 */ /* 0x000fc800078e00ff */
[----:B0-----:R-:W-:Y:S05]  /*0b80*/  RET.REL.NODEC R2 `(_Z24softmax_warp_shfl_kernelPKfPfii) ;  /* 0xfffffff4021c7950 */ /* 0x001fea0003c3ffff */
.L_x_17:
[----:B------:R-:W-:-:S00]  /*0b90*/  BRA `(.L_x_17) ;  /* 0xfffffffc00fc7947 */ /* 0x000fc0000383ffff */
[----:B------:R-:W-:-:S00]  /*0ba0*/  NOP ;  /* 0x0000000000007918 */ /* 0x000fc00000000000 */
        /* <DEDUP_REMOVED lines=13> */
.L_x_18:


//--------------------- .nv.shared.reserved.0     --------------------------
	.section	.nv.shared.reserved.0,"aw",@nobits
	.weak		__nv_reservedSMEM_offset_0_alias
	.size		__nv_reservedSMEM_offset_0_alias, 0, 64
	.other		__nv_reservedSMEM_offset_0_alias,@"STO_CUDA_RESERVED_SHARED STV_DEFAULT"
__nv_reservedSMEM_offset_0_alias:
	.zero		0
	.zero		64


//--------------------- .nv.constant0._Z24softmax_warp_shfl_kernelPKfPfii --------------------------
	.section	.nv.constant0._Z24softmax_warp_shfl_kernelPKfPfii,"a",@progbits
	.sectionflags	@""
	.align	4
.nv.constant0._Z24softmax_warp_shfl_kernelPKfPfii:
	.zero		920


//--------------------- SYMBOLS --------------------------

	.type		.nv.reservedSmem.offset0,@object
	.size		.nv.reservedSmem.offset0,0x4
